//
// Generated by NVIDIA NVVM Compiler
//
// Compiler Build ID: CL-36424714
// Cuda compilation tools, release 13.0, V13.0.88
// Based on NVVM 20.0.0
//

.version 9.0
.target sm_100
.address_size 64

	// .globl	_Z22scanHillisSteeleKernelPKiPim
.extern .shared .align 16 .b8 s_data[];

.visible .entry _Z22scanHillisSteeleKernelPKiPim(
	.param .u64 .ptr .align 1 _Z22scanHillisSteeleKernelPKiPim_param_0,
	.param .u64 .ptr .align 1 _Z22scanHillisSteeleKernelPKiPim_param_1,
	.param .u64 _Z22scanHillisSteeleKernelPKiPim_param_2
)
{
	.reg .pred 	%p<5>;
	.reg .b32 	%r<45>;
	.reg .b64 	%rd<11>;

	ld.param.u64 	%rd1, [_Z22scanHillisSteeleKernelPKiPim_param_0];
	ld.param.u64 	%rd2, [_Z22scanHillisSteeleKernelPKiPim_param_1];
	ld.param.u64 	%rd3, [_Z22scanHillisSteeleKernelPKiPim_param_2];
	mov.u32 	%r1, %tid.x;
	setp.eq.s32 	%p1, %r1, 0;
	mov.b32 	%r41, 0;
	@%p1 bra 	$L__BB0_2;
	cvta.to.global.u64 	%rd4, %rd1;
	add.s32 	%r12, %r1, -1;
	mul.wide.u32 	%rd5, %r12, 4;
	add.s64 	%rd6, %rd4, %rd5;
	ld.global.u32 	%r41, [%rd6];
$L__BB0_2:
	shl.b32 	%r14, %r1, 2;
	mov.u32 	%r15, s_data;
	add.s32 	%r4, %r15, %r14;
	st.shared.u32 	[%r4], %r41;
	bar.sync 	0;
	setp.lt.u64 	%p2, %rd3, 2;
	mov.b32 	%r44, 0;
	@%p2 bra 	$L__BB0_8;
	cvt.u32.u64 	%r5, %rd3;
	mov.b32 	%r43, 0;
	mov.b32 	%r42, 1;
$L__BB0_4:
	xor.b32  	%r44, %r43, 1;
	setp.lt.u32 	%p3, %r1, %r42;
	@%p3 bra 	$L__BB0_6;
	mad.lo.s32 	%r18, %r43, %r5, %r1;
	sub.s32 	%r19, %r18, %r42;
	shl.b32 	%r20, %r19, 2;
	add.s32 	%r22, %r15, %r20;
	ld.shared.u32 	%r23, [%r22];
	mul.lo.s32 	%r24, %r44, %r5;
	shl.b32 	%r25, %r24, 2;
	add.s32 	%r26, %r4, %r25;
	ld.shared.u32 	%r27, [%r26];
	add.s32 	%r28, %r27, %r23;
	st.shared.u32 	[%r26], %r28;
	bra.uni 	$L__BB0_7;
$L__BB0_6:
	mul.lo.s32 	%r29, %r43, %r5;
	shl.b32 	%r30, %r29, 2;
	add.s32 	%r31, %r4, %r30;
	ld.shared.u32 	%r32, [%r31];
	mul.lo.s32 	%r33, %r44, %r5;
	shl.b32 	%r34, %r33, 2;
	add.s32 	%r35, %r4, %r34;
	st.shared.u32 	[%r35], %r32;
$L__BB0_7:
	bar.sync 	0;
	shl.b32 	%r42, %r42, 1;
	cvt.u64.u32 	%rd7, %r42;
	setp.gt.u64 	%p4, %rd3, %rd7;
	mov.u32 	%r43, %r44;
	@%p4 bra 	$L__BB0_4;
$L__BB0_8:
	cvta.to.global.u64 	%rd8, %rd2;
	cvt.u32.u64 	%r36, %rd3;
	mul.lo.s32 	%r37, %r44, %r36;
	shl.b32 	%r38, %r37, 2;
	add.s32 	%r39, %r4, %r38;
	ld.shared.u32 	%r40, [%r39];
	mul.wide.u32 	%rd9, %r1, 4;
	add.s64 	%rd10, %rd8, %rd9;
	st.global.u32 	[%rd10], %r40;
	ret;

}


// ===== COMPILED SASS (sm_100) =====

	.target	sm_100

	.elftype	@"ET_EXEC"


//--------------------- .note.nv.tkinfo           --------------------------
	.section	.note.nv.tkinfo,"",@"SHT_NOTE"
	.sectionflags	@"SHF_NOTE_NV_TKINFO"
	.tkinfo
        /*0018*/ 	.word	0x00000002
        /*0030*/ 	.string	""
        /*0030*/ 	.string	"ptxas"
        /*0030*/ 	.string	"Cuda compilation tools, release 13.0, V13.0.88"
        /*0030*/ 	.string	"Build cuda_13.0.r13.0/compiler.36424714_0"
        /*0030*/ 	.string	"-arch sm_100 -m 64 "



//--------------------- .note.nv.cuinfo           --------------------------
	.section	.note.nv.cuinfo,"",@"SHT_NOTE"
	.sectionflags	@"SHF_NOTE_NV_CUINFO"
        /*0018*/ 	.short	0x0002
        /*001a*/ 	.short	0x0064
        /*001c*/ 	.short	0x0082
	.zero		2


//--------------------- .nv.info                  --------------------------
	.section	.nv.info,"",@"SHT_CUDA_INFO"
	.align	4


	//----- nvinfo : EIATTR_REGCOUNT
	.align		4
        /*0000*/ 	.byte	0x04, 0x2f
        /*0002*/ 	.short	(.L_1 - .L_0)
	.align		4
.L_0:
        /*0004*/ 	.word	index@(_Z22scanHillisSteeleKernelPKiPim)
        /*0008*/ 	.word	0x0000000c


	//----- nvinfo : EIATTR_FRAME_SIZE
	.align		4
.L_1:
        /*000c*/ 	.byte	0x04, 0x11
        /*000e*/ 	.short	(.L_3 - .L_2)
	.align		4
.L_2:
        /*0010*/ 	.word	index@(_Z22scanHillisSteeleKernelPKiPim)
        /*0014*/ 	.word	0x00000000


	//----- nvinfo : EIATTR_MIN_STACK_SIZE
	.align		4
.L_3:
        /*0018*/ 	.byte	0x04, 0x12
        /*001a*/ 	.short	(.L_5 - .L_4)
	.align		4
.L_4:
        /*001c*/ 	.word	index@(_Z22scanHillisSteeleKernelPKiPim)
        /*0020*/ 	.word	0x00000000
.L_5:


//--------------------- .nv.compat                --------------------------
	.section	.nv.compat,"",@"SHT_CUDA_COMPAT_INFO"
	.align	4
        /*0000*/ 	.byte	0x02, 0x09, 0x00, 0x00, 0x02, 0x02, 0x01, 0x00, 0x02, 0x05, 0x05, 0x00, 0x03, 0x07, 0x01, 0x01
        /*0010*/ 	.byte	0x02, 0x03, 0x00, 0x00, 0x02, 0x06, 0x01, 0x00, 0x04, 0x0b, 0x08, 0x00, 0x09, 0x00, 0x00, 0x00
        /*0020*/ 	.byte	0x00, 0x00, 0x00, 0x00


//--------------------- .nv.info._Z22scanHillisSteeleKernelPKiPim --------------------------
	.section	.nv.info._Z22scanHillisSteeleKernelPKiPim,"",@"SHT_CUDA_INFO"
	.sectionflags	@""
	.align	4


	//----- nvinfo : EIATTR_CUDA_API_VERSION
	.align		4
        /*0000*/ 	.byte	0x04, 0x37
        /*0002*/ 	.short	(.L_7 - .L_6)
.L_6:
        /*0004*/ 	.word	0x00000082


	//----- nvinfo : EIATTR_KPARAM_INFO
	.align		4
.L_7:
        /*0008*/ 	.byte	0x04, 0x17
        /*000a*/ 	.short	(.L_9 - .L_8)
.L_8:
        /*000c*/ 	.word	0x00000000
        /*0010*/ 	.short	0x0002
        /*0012*/ 	.short	0x0010
        /*0014*/ 	.byte	0x00, 0xf0, 0x21, 0x00


	//----- nvinfo : EIATTR_KPARAM_INFO
	.align		4
.L_9:
        /*0018*/ 	.byte	0x04, 0x17
        /*001a*/ 	.short	(.L_11 - .L_10)
.L_10:
        /*001c*/ 	.word	0x00000000
        /*0020*/ 	.short	0x0001
        /*0022*/ 	.short	0x0008
        /*0024*/ 	.byte	0x00, 0xf5, 0x21, 0x00


	//----- nvinfo : EIATTR_KPARAM_INFO
	.align		4
.L_11:
        /*0028*/ 	.byte	0x04, 0x17
        /*002a*/ 	.short	(.L_13 - .L_12)
.L_12:
        /*002c*/ 	.word	0x00000000
        /*0030*/ 	.short	0x0000
        /*0032*/ 	.short	0x0000
        /*0034*/ 	.byte	0x00, 0xf5, 0x21, 0x00


	//----- nvinfo : EIATTR_SPARSE_MMA_MASK
	.align		4
.L_13:
        /*0038*/ 	.byte	0x03, 0x50
        /*003a*/ 	.short	0x0000


	//----- nvinfo : EIATTR_MAXREG_COUNT
	.align		4
        /*003c*/ 	.byte	0x03, 0x1b
        /*003e*/ 	.short	0x00ff


	//----- nvinfo : EIATTR_NUM_BARRIERS
	.align		4
        /*0040*/ 	.byte	0x02, 0x4c
        /*0042*/ 	.byte	0x01
	.zero		1


	//----- nvinfo : EIATTR_MERCURY_ISA_VERSION
	.align		4
        /*0044*/ 	.byte	0x03, 0x5f
        /*0046*/ 	.short	0x0101


	//----- nvinfo : EIATTR_VRC_CTA_INIT_COUNT
	.align		4
        /*0048*/ 	.byte	0x02, 0x4a
	.zero		1
	.zero		1


	//----- nvinfo : EIATTR_EXIT_INSTR_OFFSETS
	.align		4
        /*004c*/ 	.byte	0x04, 0x1c
        /*004e*/ 	.short	(.L_15 - .L_14)


	//   ....[0]....
.L_14:
        /*0050*/ 	.word	0x000003f0


	//----- nvinfo : EIATTR_CRS_STACK_SIZE
	.align		4
.L_15:
        /*0054*/ 	.byte	0x04, 0x1e
        /*0056*/ 	.short	(.L_17 - .L_16)
.L_16:
        /*0058*/ 	.word	0x00000000


	//----- nvinfo : EIATTR_CBANK_PARAM_SIZE
	.align		4
.L_17:
        /*005c*/ 	.byte	0x03, 0x19
        /*005e*/ 	.short	0x0018


	//----- nvinfo : EIATTR_PARAM_CBANK
	.align		4
        /*0060*/ 	.byte	0x04, 0x0a
        /*0062*/ 	.short	(.L_19 - .L_18)
	.align		4
.L_18:
        /*0064*/ 	.word	index@(.nv.constant0._Z22scanHillisSteeleKernelPKiPim)
        /*0068*/ 	.short	0x0380
        /*006a*/ 	.short	0x0018


	//----- nvinfo : EIATTR_SW_WAR
	.align		4
.L_19:
        /*006c*/ 	.byte	0x04, 0x36
        /*006e*/ 	.short	(.L_21 - .L_20)
.L_20:
        /*0070*/ 	.word	0x00000008
.L_21:


//--------------------- .nv.callgraph             --------------------------
	.section	.nv.callgraph,"",@"SHT_CUDA_CALLGRAPH"
	.align	4
	.sectionentsize	8
	.align		4
        /*0000*/ 	.word	0x00000000
	.align		4
        /*0004*/ 	.word	0xffffffff
	.align		4
        /*0008*/ 	.word	0x00000000
	.align		4
        /*000c*/ 	.word	0xfffffffe
	.align		4
        /*0010*/ 	.word	0x00000000
	.align		4
        /*0014*/ 	.word	0xfffffffd
	.align		4
        /*0018*/ 	.word	0x00000000
	.align		4
        /*001c*/ 	.word	0xfffffffc


//--------------------- .text._Z22scanHillisSteeleKernelPKiPim --------------------------
	.section	.text._Z22scanHillisSteeleKernelPKiPim,"ax",@progbits
	.align	128
        .global         _Z22scanHillisSteeleKernelPKiPim
        .type           _Z22scanHillisSteeleKernelPKiPim,@function
        .size           _Z22scanHillisSteeleKernelPKiPim,(.L_x_6 - _Z22scanHillisSteeleKernelPKiPim)
        .other          _Z22scanHillisSteeleKernelPKiPim,@"STO_CUDA_ENTRY STV_DEFAULT"
_Z22scanHillisSteeleKernelPKiPim:
.text._Z22scanHillisSteeleKernelPKiPim:
[----:B------:R-:W-:Y:S01]  /*0000*/  LDC R1, c[0x0][0x37c] ;  /* 0x0000df00ff017b82 */ /* 0x000fe20000000800 */
[----:B------:R-:W0:Y:S01]  /*0010*/  S2R R0, SR_TID.X ;  /* 0x0000000000007919 */ /* 0x000e220000002100 */
[----:B------:R-:W1:Y:S01]  /*0020*/  LDCU.64 UR6, c[0x0][0x358] ;  /* 0x00006b00ff0677ac */ /* 0x000e620008000a00 */
[----:B------:R-:W-:Y:S01]  /*0030*/  HFMA2 R4, -RZ, RZ, 0, 0 ;  /* 0x00000000ff047431 */ /* 0x000fe200000001ff */
[----:B------:R-:W2:Y:S01]  /*0040*/  LDCU.64 UR8, c[0x0][0x390] ;  /* 0x00007200ff0877ac */ /* 0x000ea20008000a00 */
[----:B0-----:R-:W-:-:S13]  /*0050*/  ISETP.NE.AND P0, PT, R0, RZ, PT ;  /* 0x000000ff0000720c */ /* 0x001fda0003f05270 */
[----:B------:R-:W0:Y:S01]  /*0060*/  @P0 LDC.64 R2, c[0x0][0x380] ;  /* 0x0000e000ff020b82 */ /* 0x000e220000000a00 */
[----:B------:R-:W-:-:S04]  /*0070*/  @P0 VIADD R5, R0, 0xffffffff ;  /* 0xffffffff00050836 */ /* 0x000fc80000000000 */
[----:B0-----:R-:W-:-:S05]  /*0080*/  @P0 IMAD.WIDE.U32 R2, R5, 0x4, R2 ;  /* 0x0000000405020825 */ /* 0x001fca00078e0002 */
[----:B-1----:R0:W3:Y:S01]  /*0090*/  @P0 LDG.E R4, desc[UR6][R2.64] ;  /* 0x0000000602040981 */ /* 0x0020e2000c1e1900 */
[----:B------:R-:W1:Y:S01]  /*00a0*/  S2UR UR5, SR_CgaCtaId ;  /* 0x00000000000579c3 */ /* 0x000e620000008800 */
[----:B--2---:R-:W-:Y:S01]  /*00b0*/  IMAD.U32 R9, RZ, RZ, UR8 ;  /* 0x00000008ff097e24 */ /* 0x004fe2000f8e00ff */
[----:B------:R-:W-:Y:S01]  /*00c0*/  MOV R6, UR9 ;  /* 0x0000000900067c02 */ /* 0x000fe20008000f00 */
[----:B------:R-:W-:-:S03]  /*00d0*/  UMOV UR4, 0x400 ;  /* 0x0000040000047882 */ /* 0x000fc60000000000 */
[----:B------:R-:W-:Y:S01]  /*00e0*/  ISETP.GE.U32.AND P0, PT, R9, 0x2, PT ;  /* 0x000000020900780c */ /* 0x000fe20003f06070 */
[----:B0-----:R-:W-:-:S03]  /*00f0*/  IMAD.MOV.U32 R2, RZ, RZ, RZ ;  /* 0x000000ffff027224 */ /* 0x001fc600078e00ff */
[----:B------:R-:W-:Y:S01]  /*0100*/  ISETP.GE.U32.AND.EX P0, PT, R6, RZ, PT, P0 ;  /* 0x000000ff0600720c */ /* 0x000fe20003f06100 */
[----:B-1----:R-:W-:-:S06]  /*0110*/  ULEA UR4, UR5, UR4, 0x18 ;  /* 0x0000000405047291 */ /* 0x002fcc000f8ec0ff */
[----:B------:R-:W-:-:S05]  /*0120*/  LEA R5, R0, UR4, 0x2 ;  /* 0x0000000400057c11 */ /* 0x000fca000f8e10ff */
[----:B---3--:R0:W-:Y:S01]  /*0130*/  STS [R5], R4 ;  /* 0x0000000405007388 */ /* 0x0081e20000000800 */
[----:B------:R-:W-:Y:S06]  /*0140*/  BAR.SYNC.DEFER_BLOCKING 0x0 ;  /* 0x0000000000007b1d */ /* 0x000fec0000010000 */
[----:B------:R-:W-:Y:S05]  /*0150*/  @!P0 BRA `(.L_x_0) ;  /* 0x00000000008c8947 */ /* 0x000fea0003800000 */
[----:B------:R-:W-:Y:S01]  /*0160*/  BSSY.RECONVERGENT B0, `(.L_x_0) ;  /* 0x0000022000007945 */ /* 0x000fe20003800200 */
[----:B------:R-:W-:Y:S01]  /*0170*/  MOV R3, RZ ;  /* 0x000000ff00037202 */ /* 0x000fe20000000f00 */
[----:B------:R-:W-:Y:S01]  /*0180*/  IMAD.MOV.U32 R7, RZ, RZ, 0x1 ;  /* 0x00000001ff077424 */ /* 0x000fe200078e00ff */
[----:B------:R-:W1:Y:S01]  /*0190*/  LDCU UR8, c[0x0][0x390] ;  /* 0x00007200ff0877ac */ /* 0x000e620008000800 */
[----:B------:R-:W2:Y:S05]  /*01a0*/  LDCU UR5, c[0x0][0x394] ;  /* 0x00007280ff0577ac */ /* 0x000eaa0008000800 */
.L_x_4:
[----:B------:R-:W-:Y:S01]  /*01b0*/  ISETP.GE.U32.AND P0, PT, R0, R7, PT ;  /* 0x000000070000720c */ /* 0x000fe20003f06070 */
[----:B------:R-:W-:Y:S01]  /*01c0*/  BSSY.RECONVERGENT B1, `(.L_x_1) ;  /* 0x0000015000017945 */ /* 0x000fe20003800200 */
[----:B------:R-:W-:-:S11]  /*01d0*/  LOP3.LUT R2, R3, 0x1, RZ, 0x3c, !PT ;  /* 0x0000000103027812 */ /* 0x000fd600078e3cff */
[----:B------:R-:W-:Y:S05]  /*01e0*/  @!P0 BRA `(.L_x_2) ;  /* 0x00000000002c8947 */ /* 0x000fea0003800000 */
[----:B-1----:R-:W-:-:S05]  /*01f0*/  MOV R9, UR8 ;  /* 0x0000000800097c02 */ /* 0x002fca0008000f00 */
[-C--:B0-----:R-:W-:Y:S02]  /*0200*/  IMAD R4, R3, R9.reuse, R0 ;  /* 0x0000000903047224 */ /* 0x081fe400078e0200 */
[----:B------:R-:W-:Y:S02]  /*0210*/  IMAD R6, R2, R9, RZ ;  /* 0x0000000902067224 */ /* 0x000fe400078e02ff */
[----:B------:R-:W-:-:S03]  /*0220*/  IMAD.IADD R4, R4, 0x1, -R7 ;  /* 0x0000000104047824 */ /* 0x000fc600078e0a07 */
[----:B------:R-:W-:Y:S02]  /*0230*/  LEA R6, R6, R5, 0x2 ;  /* 0x0000000506067211 */ /* 0x000fe400078e10ff */
[----:B------:R-:W-:-:S03]  /*0240*/  LEA R4, R4, UR4, 0x2 ;  /* 0x0000000404047c11 */ /* 0x000fc6000f8e10ff */
[----:B------:R-:W-:Y:S04]  /*0250*/  LDS R3, [R6] ;  /* 0x0000000006037984 */ /* 0x000fe80000000800 */
[----:B------:R-:W0:Y:S02]  /*0260*/  LDS R4, [R4] ;  /* 0x0000000004047984 */ /* 0x000e240000000800 */
[----:B0-----:R-:W-:-:S05]  /*0270*/  IMAD.IADD R3, R4, 0x1, R3 ;  /* 0x0000000104037824 */ /* 0x001fca00078e0203 */
[----:B------:R0:W-:Y:S01]  /*0280*/  STS [R6], R3 ;  /* 0x0000000306007388 */ /* 0x0001e20000000800 */
[----:B------:R-:W-:Y:S05]  /*0290*/  BRA `(.L_x_3) ;  /* 0x00000000001c7947 */ /* 0x000fea0003800000 */
.L_x_2:
[----:B-1----:R-:W-:-:S05]  /*02a0*/  MOV R9, UR8 ;  /* 0x0000000800097c02 */ /* 0x002fca0008000f00 */
[-C--:B0-----:R-:W-:Y:S02]  /*02b0*/  IMAD R4, R3, R9.reuse, RZ ;  /* 0x0000000903047224 */ /* 0x081fe400078e02ff */
[----:B------:R-:W-:Y:S02]  /*02c0*/  IMAD R6, R2, R9, RZ ;  /* 0x0000000902067224 */ /* 0x000fe400078e02ff */
[----:B------:R-:W-:-:S03]  /*02d0*/  IMAD R4, R4, 0x4, R5 ;  /* 0x0000000404047824 */ /* 0x000fc600078e0205 */
[----:B------:R-:W-:-:S03]  /*02e0*/  LEA R3, R6, R5, 0x2 ;  /* 0x0000000506037211 */ /* 0x000fc600078e10ff */
[----:B------:R-:W0:Y:S04]  /*02f0*/  LDS R4, [R4] ;  /* 0x0000000004047984 */ /* 0x000e280000000800 */
[----:B0-----:R1:W-:Y:S02]  /*0300*/  STS [R3], R4 ;  /* 0x0000000403007388 */ /* 0x0013e40000000800 */
.L_x_3:
[----:B--2---:R-:W-:Y:S05]  /*0310*/  BSYNC.RECONVERGENT B1 ;  /* 0x0000000000017941 */ /* 0x004fea0003800200 */
.L_x_1:
[----:B------:R-:W-:Y:S01]  /*0320*/  IMAD.SHL.U32 R7, R7, 0x2, RZ ;  /* 0x0000000207077824 */ /* 0x000fe200078e00ff */
[----:B------:R-:W-:Y:S01]  /*0330*/  BAR.SYNC.DEFER_BLOCKING 0x0 ;  /* 0x0000000000007b1d */ /* 0x000fe20000010000 */
[----:B01----:R-:W-:-:S03]  /*0340*/  MOV R3, R2 ;  /* 0x0000000200037202 */ /* 0x003fc60000000f00 */
[----:B------:R-:W-:-:S04]  /*0350*/  ISETP.GE.U32.AND P0, PT, R7, R9, PT ;  /* 0x000000090700720c */ /* 0x000fc80003f06070 */
[----:B------:R-:W-:-:S13]  /*0360*/  ISETP.GE.U32.AND.EX P0, PT, RZ, UR5, PT, P0 ;  /* 0x00000005ff007c0c */ /* 0x000fda000bf06100 */
[----:B------:R-:W-:Y:S05]  /*0370*/  @!P0 BRA `(.L_x_4) ;  /* 0xfffffffc008c8947 */ /* 0x000fea000383ffff */
[----:B------:R-:W-:Y:S05]  /*0380*/  BSYNC.RECONVERGENT B0 ;  /* 0x0000000000007941 */ /* 0x000fea0003800200 */
.L_x_0:
[----:B------:R-:W-:-:S04]  /*0390*/  IMAD R2, R2, R9, RZ ;  /* 0x0000000902027224 */ /* 0x000fc800078e02ff */
[----:B0-----:R-:W-:Y:S02]  /*03a0*/  IMAD R5, R2, 0x4, R5 ;  /* 0x0000000402057824 */ /* 0x001fe400078e0205 */
[----:B------:R-:W0:Y:S04]  /*03b0*/  LDC.64 R2, c[0x0][0x388] ;  /* 0x0000e200ff027b82 */ /* 0x000e280000000a00 */
[----:B------:R-:W1:Y:S01]  /*03c0*/  LDS R5, [R5] ;  /* 0x0000000005057984 */ /* 0x000e620000000800 */
[----:B0-----:R-:W-:-:S05]  /*03d0*/  IMAD.WIDE.U32 R2, R0, 0x4, R2 ;  /* 0x0000000400027825 */ /* 0x001fca00078e0002 */
[----:B-1----:R-:W-:Y:S01]  /*03e0*/  STG.E desc[UR6][R2.64], R5 ;  /* 0x0000000502007986 */ /* 0x002fe2000c101906 */
[----:B------:R-:W-:Y:S05]  /*03f0*/  EXIT ;  /* 0x000000000000794d */ /* 0x000fea0003800000 */
.L_x_5:
[----:B------:R-:W-:-:S00]  /*0400*/  BRA `(.L_x_5) ;  /* 0xfffffffc00fc7947 */ /* 0x000fc0000383ffff */
[----:B------:R-:W-:-:S00]  /*0410*/  NOP ;  /* 0x0000000000007918 */ /* 0x000fc00000000000 */
        /* <DEDUP_REMOVED lines=14> */
.L_x_6:


//--------------------- .nv.shared._Z22scanHillisSteeleKernelPKiPim --------------------------
	.section	.nv.shared._Z22scanHillisSteeleKernelPKiPim,"aw",@nobits
	.sectionflags	@""
	.align	16
	.zero		1024


//--------------------- .nv.shared.reserved.0     --------------------------
	.section	.nv.shared.reserved.0,"aw",@nobits
	.weak		__nv_reservedSMEM_offset_0_alias
	.size		__nv_reservedSMEM_offset_0_alias, 0, 64
	.other		__nv_reservedSMEM_offset_0_alias,@"STO_CUDA_RESERVED_SHARED STV_DEFAULT"
__nv_reservedSMEM_offset_0_alias:
	.zero		0
	.zero		64


//--------------------- .nv.constant0._Z22scanHillisSteeleKernelPKiPim --------------------------
	.section	.nv.constant0._Z22scanHillisSteeleKernelPKiPim,"a",@progbits
	.sectionflags	@""
	.align	4
.nv.constant0._Z22scanHillisSteeleKernelPKiPim:
	.zero		920


//--------------------- SYMBOLS --------------------------

	.type		.nv.reservedSmem.offset0,@object
	.size		.nv.reservedSmem.offset0,0x4
	.type		.nv.reservedSmem.cap,@object
	.size		.nv.reservedSmem.cap,0x4
